	.headerflags	@"EF_CUDA_TEXMODE_UNIFIED EF_CUDA_64BIT_ADDRESS EF_CUDA_ACCELERATORS EF_CUDA_SM90 EF_CUDA_VIRTUAL_SM(EF_CUDA_SM90)"
	.elftype	@"ET_EXEC"


//--------------------- .nv.info                  --------------------------
	.section	.nv.info,"",@"SHT_CUDA_INFO"
	.align	4


	//----- nvinfo : EIATTR_REGCOUNT
	.align		4
        /*0000*/ 	.byte	0x04, 0x2f
        /*0002*/ 	.short	(.L_1 - .L_0)
	.align		4
.L_0:
        /*0004*/ 	.word	index@(triton_poi_fused_hardtanh_backward_mul_sigmoid_80)
        /*0008*/ 	.word	0x0000000a


	//----- nvinfo : EIATTR_MIN_STACK_SIZE
	.align		4
.L_1:
        /*000c*/ 	.byte	0x04, 0x12
        /*000e*/ 	.short	(.L_3 - .L_2)
	.align		4
.L_2:
        /*0010*/ 	.word	index@(triton_poi_fused_hardtanh_backward_mul_sigmoid_80)
        /*0014*/ 	.word	0x00000000


	//----- nvinfo : EIATTR_FRAME_SIZE
	.align		4
.L_3:
        /*0018*/ 	.byte	0x04, 0x11
        /*001a*/ 	.short	(.L_5 - .L_4)
	.align		4
.L_4:
        /*001c*/ 	.word	index@(triton_poi_fused_hardtanh_backward_mul_sigmoid_80)
        /*0020*/ 	.word	0x00000000


	//----- nvinfo : EIATTR_MIN_STACK_SIZE
	.align		4
.L_5:
        /*0024*/ 	.byte	0x04, 0x12
        /*0026*/ 	.short	(.L_7 - .L_6)
	.align		4
.L_6:
        /*0028*/ 	.word	index@(triton_poi_fused_hardtanh_backward_mul_sigmoid_80)
        /*002c*/ 	.word	0x00000000
.L_7:


//--------------------- .nv.info.triton_poi_fused_hardtanh_backward_mul_sigmoid_80 --------------------------
	.section	.nv.info.triton_poi_fused_hardtanh_backward_mul_sigmoid_80,"",@"SHT_CUDA_INFO"
	.sectionflags	@""
	.align	4


	//----- nvinfo : EIATTR_CUDA_API_VERSION
	.align		4
        /*0000*/ 	.byte	0x04, 0x37
        /*0002*/ 	.short	(.L_9 - .L_8)
.L_8:
        /*0004*/ 	.word	0x0000007c


	//----- nvinfo : EIATTR_KPARAM_INFO
	.align		4
.L_9:
        /*0008*/ 	.byte	0x04, 0x17
        /*000a*/ 	.short	(.L_11 - .L_10)
.L_10:
        /*000c*/ 	.word	0x00000000
        /*0010*/ 	.short	0x0003
        /*0012*/ 	.short	0x0018
        /*0014*/ 	.byte	0x00, 0xf0, 0x11, 0x00


	//----- nvinfo : EIATTR_KPARAM_INFO
	.align		4
.L_11:
        /*0018*/ 	.byte	0x04, 0x17
        /*001a*/ 	.short	(.L_13 - .L_12)
.L_12:
        /*001c*/ 	.word	0x00000000
        /*0020*/ 	.short	0x0002
        /*0022*/ 	.short	0x0010
        /*0024*/ 	.byte	0x00, 0xf4, 0x21, 0x00


	//----- nvinfo : EIATTR_KPARAM_INFO
	.align		4
.L_13:
        /*0028*/ 	.byte	0x04, 0x17
        /*002a*/ 	.short	(.L_15 - .L_14)
.L_14:
        /*002c*/ 	.word	0x00000000
        /*0030*/ 	.short	0x0001
        /*0032*/ 	.short	0x0008
        /*0034*/ 	.byte	0x00, 0xf4, 0x21, 0x00


	//----- nvinfo : EIATTR_KPARAM_INFO
	.align		4
.L_15:
        /*0038*/ 	.byte	0x04, 0x17
        /*003a*/ 	.short	(.L_17 - .L_16)
.L_16:
        /*003c*/ 	.word	0x00000000
        /*0040*/ 	.short	0x0000
        /*0042*/ 	.short	0x0000
        /*0044*/ 	.byte	0x00, 0xf4, 0x21, 0x00


	//----- nvinfo : EIATTR_SPARSE_MMA_MASK
	.align		4
.L_17:
        /*0048*/ 	.byte	0x03, 0x50
        /*004a*/ 	.short	0x0000


	//----- nvinfo : EIATTR_MAXREG_COUNT
	.align		4
        /*004c*/ 	.byte	0x03, 0x1b
        /*004e*/ 	.short	0x00ff


	//----- nvinfo : EIATTR_EXIT_INSTR_OFFSETS
	.align		4
        /*0050*/ 	.byte	0x04, 0x1c
        /*0052*/ 	.short	(.L_19 - .L_18)


	//   ....[0]....
.L_18:
        /*0054*/ 	.word	0x00000270


	//----- nvinfo : EIATTR_REQNTID
	.align		4
.L_19:
        /*0058*/ 	.byte	0x04, 0x10
        /*005a*/ 	.short	(.L_21 - .L_20)
.L_20:
        /*005c*/ 	.word	0x00000080
        /*0060*/ 	.word	0x00000001
        /*0064*/ 	.word	0x00000001


	//----- nvinfo : EIATTR_CBANK_PARAM_SIZE
	.align		4
.L_21:
        /*0068*/ 	.byte	0x03, 0x19
        /*006a*/ 	.short	0x001c


	//----- nvinfo : EIATTR_PARAM_CBANK
	.align		4
        /*006c*/ 	.byte	0x04, 0x0a
        /*006e*/ 	.short	(.L_23 - .L_22)
	.align		4
.L_22:
        /*0070*/ 	.word	index@(.nv.constant0.triton_poi_fused_hardtanh_backward_mul_sigmoid_80)
        /*0074*/ 	.short	0x0210
        /*0076*/ 	.short	0x001c


	//----- nvinfo : EIATTR_SW_WAR
	.align		4
.L_23:
        /*0078*/ 	.byte	0x04, 0x36
        /*007a*/ 	.short	(.L_25 - .L_24)
.L_24:
        /*007c*/ 	.word	0x00000008
.L_25:


//--------------------- .nv.callgraph             --------------------------
	.section	.nv.callgraph,"",@"SHT_CUDA_CALLGRAPH"
	.align	4
	.sectionentsize	8
	.align		4
        /*0000*/ 	.word	0x00000000
	.align		4
        /*0004*/ 	.word	0xffffffff
	.align		4
        /*0008*/ 	.word	0x00000000
	.align		4
        /*000c*/ 	.word	0xfffffffe
	.align		4
        /*0010*/ 	.word	0x00000000
	.align		4
        /*0014*/ 	.word	0xfffffffd
	.align		4
        /*0018*/ 	.word	0x00000000
	.align		4
        /*001c*/ 	.word	0xfffffffc


//--------------------- .text.triton_poi_fused_hardtanh_backward_mul_sigmoid_80 --------------------------
	.section	.text.triton_poi_fused_hardtanh_backward_mul_sigmoid_80,"ax",@progbits
	.align	128
        .global         triton_poi_fused_hardtanh_backward_mul_sigmoid_80
        .type           triton_poi_fused_hardtanh_backward_mul_sigmoid_80,@function
        .size           triton_poi_fused_hardtanh_backward_mul_sigmoid_80,(.L_x_1 - triton_poi_fused_hardtanh_backward_mul_sigmoid_80)
        .other          triton_poi_fused_hardtanh_backward_mul_sigmoid_80,@"STO_CUDA_ENTRY STV_DEFAULT"
triton_poi_fused_hardtanh_backward_mul_sigmoid_80:
.text.triton_poi_fused_hardtanh_backward_mul_sigmoid_80:
[----:B------:R-:W-:Y:S01]  /*0000*/  LDC R1, c[0x0][0x28] ;  /* 0x00000a00ff017b82 */ /* 0x000fe20000000800 */
[----:B------:R-:W1:Y:S07]  /*0010*/  S2R R0, SR_TID.X ;  /* 0x0000000000007919 */ /* 0x000e6e0000002100 */
[----:B------:R-:W2:Y:S01]  /*0020*/  LDC.64 R4, c[0x0][0x218] ;  /* 0x00008600ff047b82 */ /* 0x000ea20000000a00 */
[----:B------:R-:W-:Y:S01]  /*0030*/  ULDC.64 UR4, c[0x0][0x208] ;  /* 0x0000820000047ab9 */ /* 0x000fe20000000a00 */
[----:B------:R-:W-:Y:S01]  /*0040*/  ULDC.64 UR6, c[0x0][0x220] ;  /* 0x0000880000067ab9 */ /* 0x000fe20000000a00 */
[----:B------:R-:W3:Y:S01]  /*0050*/  S2R R7, SR_CTAID.X ;  /* 0x0000000000077919 */ /* 0x000ee20000002500 */
[----:B-1----:R-:W-:-:S04]  /*0060*/  LOP3.LUT R0, R0, 0x7f, RZ, 0xc0, !PT ;  /* 0x0000007f00007812 */ /* 0x002fc800078ec0ff */
[----:B---3--:R-:W-:-:S05]  /*0070*/  LEA R7, R7, R0, 0x7 ;  /* 0x0000000007077211 */ /* 0x008fca00078e38ff */
[----:B------:R-:W-:-:S05]  /*0080*/  IMAD.HI R0, R7, 0x2aaaaaab, RZ ;  /* 0x2aaaaaab07007827 */ /* 0x000fca00078e02ff */
[----:B------:R-:W-:-:S04]  /*0090*/  SHF.R.U32.HI R3, RZ, 0x1f, R0 ;  /* 0x0000001fff037819 */ /* 0x000fc80000011600 */
[CC--:B------:R-:W-:Y:S02]  /*00a0*/  LEA.HI R2, R0.reuse, R3.reuse, RZ, 0x19 ;  /* 0x0000000300027211 */ /* 0x0c0fe400078fc8ff */
[----:B------:R-:W-:-:S03]  /*00b0*/  LEA.HI.SX32 R3, R0, R3, 0x17 ;  /* 0x0000000300037211 */ /* 0x000fc600078fbaff */
[----:B------:R-:W-:-:S04]  /*00c0*/  IMAD R2, R2, -0x300, R7 ;  /* 0xfffffd0002027824 */ /* 0x000fc800078e0207 */
[----:B------:R-:W-:-:S04]  /*00d0*/  IMAD R3, R3, 0x300, R2 ;  /* 0x0000030003037824 */ /* 0x000fc800078e0202 */
[----:B--2---:R-:W-:Y:S02]  /*00e0*/  IMAD.WIDE R4, R3, 0x4, R4 ;  /* 0x0000000403047825 */ /* 0x004fe400078e0204 */
[----:B------:R-:W1:Y:S04]  /*00f0*/  LDC.64 R2, c[0x0][0x210] ;  /* 0x00008400ff027b82 */ /* 0x000e680000000a00 */
[----:B------:R-:W2:Y:S01]  /*0100*/  LDG.E.EL R4, desc[UR4][R4.64] ;  /* 0x0000000404047981 */ /* 0x000ea2000c2e1900 */
[----:B-1----:R-:W-:-:S06]  /*0110*/  IMAD.WIDE R2, R7, 0x4, R2 ;  /* 0x0000000407027825 */ /* 0x002fcc00078e0202 */
[----:B------:R1:W3:Y:S02]  /*0120*/  LDG.E R2, desc[UR4][R2.64] ;  /* 0x0000000402027981 */ /* 0x0002e4000c1e1900 */
[----:B-1----:R-:W-:Y:S01]  /*0130*/  HFMA2.MMA R3, -RZ, RZ, 1.625, 0 ;  /* 0x3e800000ff037435 */ /* 0x002fe200000001ff */
[----:B--2---:R-:W-:-:S04]  /*0140*/  FADD R0, RZ, -R4 ;  /* 0x80000004ff007221 */ /* 0x004fc80000000000 */
[----:B------:R-:W-:-:S05]  /*0150*/  FMUL R0, R0, 1.4426950216293334961 ;  /* 0x3fb8aa3b00007820 */ /* 0x000fca0000400000 */
[----:B------:R-:W-:-:S13]  /*0160*/  FSETP.GEU.AND P0, PT, R0, -126, PT ;  /* 0xc2fc00000000780b */ /* 0x000fda0003f0e000 */
[----:B------:R-:W-:-:S04]  /*0170*/  @!P0 FMUL R0, R0, 0.5 ;  /* 0x3f00000000008820 */ /* 0x000fc80000400000 */
[----:B------:R-:W1:Y:S02]  /*0180*/  MUFU.EX2 R6, R0 ;  /* 0x0000000000067308 */ /* 0x000e640000000800 */
[----:B-1----:R-:W-:-:S04]  /*0190*/  @!P0 FMUL R6, R6, R6 ;  /* 0x0000000606068220 */ /* 0x002fc80000400000 */
[----:B------:R-:W-:-:S05]  /*01a0*/  FADD R6, R6, 1 ;  /* 0x3f80000006067421 */ /* 0x000fca0000000000 */
[----:B------:R-:W-:-:S04]  /*01b0*/  FSETP.GT.AND P0, PT, R6, 8.50705917302346158658e+37, PT ;  /* 0x7e8000000600780b */ /* 0x000fc80003f04000 */
[----:B------:R-:W-:-:S09]  /*01c0*/  FSEL R3, R3, 1, P0 ;  /* 0x3f80000003037808 */ /* 0x000fd20000000000 */
[----:B------:R-:W-:-:S06]  /*01d0*/  @P0 FMUL R6, R6, 0.25 ;  /* 0x3e80000006060820 */ /* 0x000fcc0000400000 */
[----:B------:R-:W1:Y:S02]  /*01e0*/  MUFU.RCP R6, R6 ;  /* 0x0000000600067308 */ /* 0x000e640000001000 */
[----:B-1----:R-:W-:-:S04]  /*01f0*/  FMUL R3, R6, R3 ;  /* 0x0000000306037220 */ /* 0x002fc80000400000 */
[----:B---3--:R-:W-:Y:S01]  /*0200*/  FMUL R3, R2, R3 ;  /* 0x0000000302037220 */ /* 0x008fe20000400000 */
[----:B------:R-:W-:-:S04]  /*0210*/  IADD3 R2, P1, R7, UR6, RZ ;  /* 0x0000000607027c10 */ /* 0x000fc8000ff3e0ff */
[----:B------:R-:W-:-:S04]  /*0220*/  FSETP.GE.AND P0, PT, R3, 6, PT ;  /* 0x40c000000300780b */ /* 0x000fc80003f06000 */
[----:B------:R-:W-:Y:S02]  /*0230*/  FSETP.LE.OR P0, PT, R3, RZ, P0 ;  /* 0x000000ff0300720b */ /* 0x000fe40000703400 */
[----:B------:R-:W-:Y:S02]  /*0240*/  LEA.HI.X.SX32 R3, R7, UR7, 0x1, P1 ;  /* 0x0000000707037c11 */ /* 0x000fe400088f0eff */
[----:B------:R-:W-:-:S05]  /*0250*/  SEL R5, RZ, 0x1, !P0 ;  /* 0x00000001ff057807 */ /* 0x000fca0004000000 */
[----:B------:R-:W-:Y:S01]  /*0260*/  STG.E.U8 desc[UR4][R2.64], R5 ;  /* 0x0000000502007986 */ /* 0x000fe2000c101104 */
[----:B------:R-:W-:Y:S05]  /*0270*/  EXIT ;  /* 0x000000000000794d */ /* 0x000fea0003800000 */
.L_x_0:
[----:B------:R-:W-:-:S00]  /*0280*/  BRA `(.L_x_0) ;  /* 0xfffffffc00fc7947 */ /* 0x000fc0000383ffff */
[----:B------:R-:W-:-:S00]  /*0290*/  NOP ;  /* 0x0000000000007918 */ /* 0x000fc00000000000 */
        /* <DEDUP_REMOVED lines=14> */
.L_x_1:


//--------------------- .nv.constant0.triton_poi_fused_hardtanh_backward_mul_sigmoid_80 --------------------------
	.section	.nv.constant0.triton_poi_fused_hardtanh_backward_mul_sigmoid_80,"a",@progbits
	.sectionflags	@""
	.align	4
.nv.constant0.triton_poi_fused_hardtanh_backward_mul_sigmoid_80:
	.zero		556
